//
// Generated by NVIDIA NVVM Compiler
//
// Compiler Build ID: CL-36424714
// Cuda compilation tools, release 13.0, V13.0.88
// Based on NVVM 20.0.0
//

.version 9.0
.target sm_100
.address_size 64

	// .globl	_Z20onesComplementKernelPiS_ii

.visible .entry _Z20onesComplementKernelPiS_ii(
	.param .u64 .ptr .align 1 _Z20onesComplementKernelPiS_ii_param_0,
	.param .u64 .ptr .align 1 _Z20onesComplementKernelPiS_ii_param_1,
	.param .u32 _Z20onesComplementKernelPiS_ii_param_2,
	.param .u32 _Z20onesComplementKernelPiS_ii_param_3
)
{
	.reg .pred 	%p<11>;
	.reg .b32 	%r<18>;
	.reg .b64 	%rd<11>;

	ld.param.u64 	%rd3, [_Z20onesComplementKernelPiS_ii_param_0];
	ld.param.u64 	%rd4, [_Z20onesComplementKernelPiS_ii_param_1];
	ld.param.u32 	%r4, [_Z20onesComplementKernelPiS_ii_param_2];
	ld.param.u32 	%r5, [_Z20onesComplementKernelPiS_ii_param_3];
	cvta.to.global.u64 	%rd1, %rd4;
	cvta.to.global.u64 	%rd2, %rd3;
	mov.u32 	%r6, %ctaid.y;
	mov.u32 	%r7, %ntid.y;
	mov.u32 	%r8, %tid.y;
	mad.lo.s32 	%r1, %r6, %r7, %r8;
	mov.u32 	%r9, %ctaid.x;
	mov.u32 	%r10, %ntid.x;
	mov.u32 	%r11, %tid.x;
	mad.lo.s32 	%r2, %r9, %r10, %r11;
	setp.ge.s32 	%p1, %r1, %r4;
	setp.ge.s32 	%p2, %r2, %r5;
	or.pred  	%p3, %p1, %p2;
	@%p3 bra 	$L__BB0_4;
	mad.lo.s32 	%r3, %r5, %r1, %r2;
	setp.ne.s32 	%p4, %r1, 0;
	add.s32 	%r12, %r4, -1;
	setp.ne.s32 	%p5, %r1, %r12;
	and.pred  	%p6, %p4, %p5;
	setp.ne.s32 	%p7, %r2, 0;
	and.pred  	%p8, %p7, %p6;
	add.s32 	%r13, %r5, -1;
	setp.ne.s32 	%p9, %r2, %r13;
	and.pred  	%p10, %p8, %p9;
	@%p10 bra 	$L__BB0_3;
	mul.wide.s32 	%rd8, %r3, 4;
	add.s64 	%rd9, %rd2, %rd8;
	ld.global.u32 	%r17, [%rd9];
	add.s64 	%rd10, %rd1, %rd8;
	st.global.u32 	[%rd10], %r17;
	bra.uni 	$L__BB0_4;
$L__BB0_3:
	mul.wide.s32 	%rd5, %r3, 4;
	add.s64 	%rd6, %rd2, %rd5;
	ld.global.u32 	%r14, [%rd6];
	not.b32 	%r15, %r14;
	and.b32  	%r16, %r15, 15;
	add.s64 	%rd7, %rd1, %rd5;
	st.global.u32 	[%rd7], %r16;
$L__BB0_4:
	ret;

}


// ===== COMPILED SASS (sm_100) =====

	.target	sm_100

	.elftype	@"ET_EXEC"


//--------------------- .note.nv.tkinfo           --------------------------
	.section	.note.nv.tkinfo,"",@"SHT_NOTE"
	.sectionflags	@"SHF_NOTE_NV_TKINFO"
	.tkinfo
        /*0018*/ 	.word	0x00000002
        /*0030*/ 	.string	""
        /*0030*/ 	.string	"ptxas"
        /*0030*/ 	.string	"Cuda compilation tools, release 13.0, V13.0.88"
        /*0030*/ 	.string	"Build cuda_13.0.r13.0/compiler.36424714_0"
        /*0030*/ 	.string	"-arch sm_100 -m 64 "



//--------------------- .note.nv.cuinfo           --------------------------
	.section	.note.nv.cuinfo,"",@"SHT_NOTE"
	.sectionflags	@"SHF_NOTE_NV_CUINFO"
        /*0018*/ 	.short	0x0002
        /*001a*/ 	.short	0x0064
        /*001c*/ 	.short	0x0082
	.zero		2


//--------------------- .nv.info                  --------------------------
	.section	.nv.info,"",@"SHT_CUDA_INFO"
	.align	4


	//----- nvinfo : EIATTR_REGCOUNT
	.align		4
        /*0000*/ 	.byte	0x04, 0x2f
        /*0002*/ 	.short	(.L_1 - .L_0)
	.align		4
.L_0:
        /*0004*/ 	.word	index@(_Z20onesComplementKernelPiS_ii)
        /*0008*/ 	.word	0x0000000a


	//----- nvinfo : EIATTR_FRAME_SIZE
	.align		4
.L_1:
        /*000c*/ 	.byte	0x04, 0x11
        /*000e*/ 	.short	(.L_3 - .L_2)
	.align		4
.L_2:
        /*0010*/ 	.word	index@(_Z20onesComplementKernelPiS_ii)
        /*0014*/ 	.word	0x00000000


	//----- nvinfo : EIATTR_MIN_STACK_SIZE
	.align		4
.L_3:
        /*0018*/ 	.byte	0x04, 0x12
        /*001a*/ 	.short	(.L_5 - .L_4)
	.align		4
.L_4:
        /*001c*/ 	.word	index@(_Z20onesComplementKernelPiS_ii)
        /*0020*/ 	.word	0x00000000
.L_5:


//--------------------- .nv.compat                --------------------------
	.section	.nv.compat,"",@"SHT_CUDA_COMPAT_INFO"
	.align	4
        /*0000*/ 	.byte	0x02, 0x09, 0x00, 0x00, 0x02, 0x02, 0x01, 0x00, 0x02, 0x05, 0x05, 0x00, 0x03, 0x07, 0x01, 0x01
        /*0010*/ 	.byte	0x02, 0x03, 0x00, 0x00, 0x02, 0x06, 0x01, 0x00, 0x04, 0x0b, 0x08, 0x00, 0x09, 0x00, 0x00, 0x00
        /*0020*/ 	.byte	0x00, 0x00, 0x00, 0x00


//--------------------- .nv.info._Z20onesComplementKernelPiS_ii --------------------------
	.section	.nv.info._Z20onesComplementKernelPiS_ii,"",@"SHT_CUDA_INFO"
	.sectionflags	@""
	.align	4


	//----- nvinfo : EIATTR_CUDA_API_VERSION
	.align		4
        /*0000*/ 	.byte	0x04, 0x37
        /*0002*/ 	.short	(.L_7 - .L_6)
.L_6:
        /*0004*/ 	.word	0x00000082


	//----- nvinfo : EIATTR_KPARAM_INFO
	.align		4
.L_7:
        /*0008*/ 	.byte	0x04, 0x17
        /*000a*/ 	.short	(.L_9 - .L_8)
.L_8:
        /*000c*/ 	.word	0x00000000
        /*0010*/ 	.short	0x0003
        /*0012*/ 	.short	0x0014
        /*0014*/ 	.byte	0x00, 0xf0, 0x11, 0x00


	//----- nvinfo : EIATTR_KPARAM_INFO
	.align		4
.L_9:
        /*0018*/ 	.byte	0x04, 0x17
        /*001a*/ 	.short	(.L_11 - .L_10)
.L_10:
        /*001c*/ 	.word	0x00000000
        /*0020*/ 	.short	0x0002
        /*0022*/ 	.short	0x0010
        /*0024*/ 	.byte	0x00, 0xf0, 0x11, 0x00


	//----- nvinfo : EIATTR_KPARAM_INFO
	.align		4
.L_11:
        /*0028*/ 	.byte	0x04, 0x17
        /*002a*/ 	.short	(.L_13 - .L_12)
.L_12:
        /*002c*/ 	.word	0x00000000
        /*0030*/ 	.short	0x0001
        /*0032*/ 	.short	0x0008
        /*0034*/ 	.byte	0x00, 0xf5, 0x21, 0x00


	//----- nvinfo : EIATTR_KPARAM_INFO
	.align		4
.L_13:
        /*0038*/ 	.byte	0x04, 0x17
        /*003a*/ 	.short	(.L_15 - .L_14)
.L_14:
        /*003c*/ 	.word	0x00000000
        /*0040*/ 	.short	0x0000
        /*0042*/ 	.short	0x0000
        /*0044*/ 	.byte	0x00, 0xf5, 0x21, 0x00


	//----- nvinfo : EIATTR_SPARSE_MMA_MASK
	.align		4
.L_15:
        /*0048*/ 	.byte	0x03, 0x50
        /*004a*/ 	.short	0x0000


	//----- nvinfo : EIATTR_MAXREG_COUNT
	.align		4
        /*004c*/ 	.byte	0x03, 0x1b
        /*004e*/ 	.short	0x00ff


	//----- nvinfo : EIATTR_MERCURY_ISA_VERSION
	.align		4
        /*0050*/ 	.byte	0x03, 0x5f
        /*0052*/ 	.short	0x0101


	//----- nvinfo : EIATTR_VRC_CTA_INIT_COUNT
	.align		4
        /*0054*/ 	.byte	0x02, 0x4a
	.zero		1
	.zero		1


	//----- nvinfo : EIATTR_EXIT_INSTR_OFFSETS
	.align		4
        /*0058*/ 	.byte	0x04, 0x1c
        /*005a*/ 	.short	(.L_17 - .L_16)


	//   ....[0]....
.L_16:
        /*005c*/ 	.word	0x000000c0


	//   ....[1]....
        /*0060*/ 	.word	0x000001c0


	//   ....[2]....
        /*0064*/ 	.word	0x00000240


	//----- nvinfo : EIATTR_CRS_STACK_SIZE
	.align		4
.L_17:
        /*0068*/ 	.byte	0x04, 0x1e
        /*006a*/ 	.short	(.L_19 - .L_18)
.L_18:
        /*006c*/ 	.word	0x00000000


	//----- nvinfo : EIATTR_CBANK_PARAM_SIZE
	.align		4
.L_19:
        /*0070*/ 	.byte	0x03, 0x19
        /*0072*/ 	.short	0x0018


	//----- nvinfo : EIATTR_PARAM_CBANK
	.align		4
        /*0074*/ 	.byte	0x04, 0x0a
        /*0076*/ 	.short	(.L_21 - .L_20)
	.align		4
.L_20:
        /*0078*/ 	.word	index@(.nv.constant0._Z20onesComplementKernelPiS_ii)
        /*007c*/ 	.short	0x0380
        /*007e*/ 	.short	0x0018


	//----- nvinfo : EIATTR_SW_WAR
	.align		4
.L_21:
        /*0080*/ 	.byte	0x04, 0x36
        /*0082*/ 	.short	(.L_23 - .L_22)
.L_22:
        /*0084*/ 	.word	0x00000008
.L_23:


//--------------------- .nv.callgraph             --------------------------
	.section	.nv.callgraph,"",@"SHT_CUDA_CALLGRAPH"
	.align	4
	.sectionentsize	8
	.align		4
        /*0000*/ 	.word	0x00000000
	.align		4
        /*0004*/ 	.word	0xffffffff
	.align		4
        /*0008*/ 	.word	0x00000000
	.align		4
        /*000c*/ 	.word	0xfffffffe
	.align		4
        /*0010*/ 	.word	0x00000000
	.align		4
        /*0014*/ 	.word	0xfffffffd
	.align		4
        /*0018*/ 	.word	0x00000000
	.align		4
        /*001c*/ 	.word	0xfffffffc


//--------------------- .text._Z20onesComplementKernelPiS_ii --------------------------
	.section	.text._Z20onesComplementKernelPiS_ii,"ax",@progbits
	.align	128
        .global         _Z20onesComplementKernelPiS_ii
        .type           _Z20onesComplementKernelPiS_ii,@function
        .size           _Z20onesComplementKernelPiS_ii,(.L_x_2 - _Z20onesComplementKernelPiS_ii)
        .other          _Z20onesComplementKernelPiS_ii,@"STO_CUDA_ENTRY STV_DEFAULT"
_Z20onesComplementKernelPiS_ii:
.text._Z20onesComplementKernelPiS_ii:
[----:B------:R-:W-:Y:S01]  /*0000*/  LDC R1, c[0x0][0x37c] ;  /* 0x0000df00ff017b82 */ /* 0x000fe20000000800 */
[----:B------:R-:W0:Y:S07]  /*0010*/  S2R R2, SR_TID.X ;  /* 0x0000000000027919 */ /* 0x000e2e0000002100 */
[----:B------:R-:W1:Y:S01]  /*0020*/  LDC R0, c[0x0][0x364] ;  /* 0x0000d900ff007b82 */ /* 0x000e620000000800 */
[----:B------:R-:W2:Y:S01]  /*0030*/  LDCU.64 UR4, c[0x0][0x390] ;  /* 0x00007200ff0477ac */ /* 0x000ea20008000a00 */
[----:B------:R-:W1:Y:S06]  /*0040*/  S2R R5, SR_TID.Y ;  /* 0x0000000000057919 */ /* 0x000e6c0000002200 */
[----:B------:R-:W0:Y:S08]  /*0050*/  S2UR UR7, SR_CTAID.X ;  /* 0x00000000000779c3 */ /* 0x000e300000002500 */
[----:B------:R-:W0:Y:S08]  /*0060*/  LDC R3, c[0x0][0x360] ;  /* 0x0000d800ff037b82 */ /* 0x000e300000000800 */
[----:B------:R-:W1:Y:S01]  /*0070*/  S2UR UR6, SR_CTAID.Y ;  /* 0x00000000000679c3 */ /* 0x000e620000002600 */
[----:B0-----:R-:W-:-:S05]  /*0080*/  IMAD R3, R3, UR7, R2 ;  /* 0x0000000703037c24 */ /* 0x001fca000f8e0202 */
[----:B--2---:R-:W-:Y:S01]  /*0090*/  ISETP.GE.AND P0, PT, R3, UR5, PT ;  /* 0x0000000503007c0c */ /* 0x004fe2000bf06270 */
[----:B-1----:R-:W-:-:S05]  /*00a0*/  IMAD R0, R0, UR6, R5 ;  /* 0x0000000600007c24 */ /* 0x002fca000f8e0205 */
[----:B------:R-:W-:-:S13]  /*00b0*/  ISETP.GE.OR P0, PT, R0, UR4, P0 ;  /* 0x0000000400007c0c */ /* 0x000fda0008706670 */
[----:B------:R-:W-:Y:S05]  /*00c0*/  @P0 EXIT ;  /* 0x000000000000094d */ /* 0x000fea0003800000 */
[----:B------:R-:W-:Y:S01]  /*00d0*/  UIADD3 UR4, UPT, UPT, UR4, -0x1, URZ ;  /* 0xffffffff04047890 */ /* 0x000fe2000fffe0ff */
[----:B------:R-:W-:-:S05]  /*00e0*/  IMAD R7, R0, UR5, R3 ;  /* 0x0000000500077c24 */ /* 0x000fca000f8e0203 */
[----:B------:R-:W-:Y:S01]  /*00f0*/  ISETP.NE.AND P0, PT, R0, UR4, PT ;  /* 0x0000000400007c0c */ /* 0x000fe2000bf05270 */
[----:B------:R-:W-:-:S03]  /*0100*/  UIADD3 UR4, UPT, UPT, UR5, -0x1, URZ ;  /* 0xffffffff05047890 */ /* 0x000fc6000fffe0ff */
[----:B------:R-:W-:-:S03]  /*0110*/  ISETP.NE.AND P0, PT, R0, RZ, P0 ;  /* 0x000000ff0000720c */ /* 0x000fc60000705270 */
[C---:B------:R-:W-:Y:S02]  /*0120*/  ISETP.NE.AND P1, PT, R3.reuse, UR4, PT ;  /* 0x0000000403007c0c */ /* 0x040fe4000bf25270 */
[----:B------:R-:W-:-:S03]  /*0130*/  ISETP.NE.AND P0, PT, R3, RZ, P0 ;  /* 0x000000ff0300720c */ /* 0x000fc60000705270 */
[----:B------:R-:W0:Y:S10]  /*0140*/  LDCU.64 UR4, c[0x0][0x358] ;  /* 0x00006b00ff0477ac */ /* 0x000e340008000a00 */
[----:B------:R-:W-:Y:S05]  /*0150*/  @P0 BRA P1, `(.L_x_0) ;  /* 0x00000000001c0947 */ /* 0x000fea0000800000 */
[----:B------:R-:W1:Y:S08]  /*0160*/  LDC.64 R2, c[0x0][0x380] ;  /* 0x0000e000ff027b82 */ /* 0x000e700000000a00 */
[----:B------:R-:W2:Y:S01]  /*0170*/  LDC.64 R4, c[0x0][0x388] ;  /* 0x0000e200ff047b82 */ /* 0x000ea20000000a00 */
[----:B-1----:R-:W-:-:S06]  /*0180*/  IMAD.WIDE R2, R7, 0x4, R2 ;  /* 0x0000000407027825 */ /* 0x002fcc00078e0202 */
[----:B0-----:R-:W3:Y:S01]  /*0190*/  LDG.E R3, desc[UR4][R2.64] ;  /* 0x0000000402037981 */ /* 0x001ee2000c1e1900 */
[----:B--2---:R-:W-:-:S05]  /*01a0*/  IMAD.WIDE R4, R7, 0x4, R4 ;  /* 0x0000000407047825 */ /* 0x004fca00078e0204 */
[----:B---3--:R-:W-:Y:S01]  /*01b0*/  STG.E desc[UR4][R4.64], R3 ;  /* 0x0000000304007986 */ /* 0x008fe2000c101904 */
[----:B------:R-:W-:Y:S05]  /*01c0*/  EXIT ;  /* 0x000000000000794d */ /* 0x000fea0003800000 */
.L_x_0:
[----:B------:R-:W1:Y:S08]  /*01d0*/  LDC.64 R2, c[0x0][0x380] ;  /* 0x0000e000ff027b82 */ /* 0x000e700000000a00 */
[----:B------:R-:W2:Y:S01]  /*01e0*/  LDC.64 R4, c[0x0][0x388] ;  /* 0x0000e200ff047b82 */ /* 0x000ea20000000a00 */
[----:B-1----:R-:W-:-:S06]  /*01f0*/  IMAD.WIDE R2, R7, 0x4, R2 ;  /* 0x0000000407027825 */ /* 0x002fcc00078e0202 */
[----:B0-----:R-:W3:Y:S01]  /*0200*/  LDG.E R2, desc[UR4][R2.64] ;  /* 0x0000000402027981 */ /* 0x001ee2000c1e1900 */
[----:B--2---:R-:W-:Y:S01]  /*0210*/  IMAD.WIDE R4, R7, 0x4, R4 ;  /* 0x0000000407047825 */ /* 0x004fe200078e0204 */
[----:B---3--:R-:W-:-:S05]  /*0220*/  LOP3.LUT R7, R2, 0xf, RZ, 0xc, !PT ;  /* 0x0000000f02077812 */ /* 0x008fca00078e0cff */
[----:B------:R-:W-:Y:S01]  /*0230*/  STG.E desc[UR4][R4.64], R7 ;  /* 0x0000000704007986 */ /* 0x000fe2000c101904 */
[----:B------:R-:W-:Y:S05]  /*0240*/  EXIT ;  /* 0x000000000000794d */ /* 0x000fea0003800000 */
.L_x_1:
[----:B------:R-:W-:-:S00]  /*0250*/  BRA `(.L_x_1) ;  /* 0xfffffffc00fc7947 */ /* 0x000fc0000383ffff */
[----:B------:R-:W-:-:S00]  /*0260*/  NOP ;  /* 0x0000000000007918 */ /* 0x000fc00000000000 */
        /* <DEDUP_REMOVED lines=9> */
.L_x_2:


//--------------------- .nv.shared.reserved.0     --------------------------
	.section	.nv.shared.reserved.0,"aw",@nobits
	.weak		__nv_reservedSMEM_offset_0_alias
	.size		__nv_reservedSMEM_offset_0_alias, 0, 64
	.other		__nv_reservedSMEM_offset_0_alias,@"STO_CUDA_RESERVED_SHARED STV_DEFAULT"
__nv_reservedSMEM_offset_0_alias:
	.zero		0
	.zero		64


//--------------------- .nv.constant0._Z20onesComplementKernelPiS_ii --------------------------
	.section	.nv.constant0._Z20onesComplementKernelPiS_ii,"a",@progbits
	.sectionflags	@""
	.align	4
.nv.constant0._Z20onesComplementKernelPiS_ii:
	.zero		920


//--------------------- SYMBOLS --------------------------

	.type		.nv.reservedSmem.offset0,@object
	.size		.nv.reservedSmem.offset0,0x4
